//
// Generated by NVIDIA NVVM Compiler
//
// Compiler Build ID: CL-36424714
// Cuda compilation tools, release 13.0, V13.0.88
// Based on NVVM 20.0.0
//

.version 9.0
.target sm_100
.address_size 64

	// .globl	_Z10reluKernelPfS_i

.visible .entry _Z10reluKernelPfS_i(
	.param .u64 .ptr .align 1 _Z10reluKernelPfS_i_param_0,
	.param .u64 .ptr .align 1 _Z10reluKernelPfS_i_param_1,
	.param .u32 _Z10reluKernelPfS_i_param_2
)
{
	.reg .pred 	%p<2>;
	.reg .b32 	%r<6>;
	.reg .b32 	%f<3>;
	.reg .b64 	%rd<8>;

	ld.param.u64 	%rd1, [_Z10reluKernelPfS_i_param_0];
	ld.param.u64 	%rd2, [_Z10reluKernelPfS_i_param_1];
	ld.param.u32 	%r2, [_Z10reluKernelPfS_i_param_2];
	mov.u32 	%r3, %ntid.x;
	mov.u32 	%r4, %ctaid.x;
	mov.u32 	%r5, %tid.x;
	mad.lo.s32 	%r1, %r3, %r4, %r5;
	setp.ge.s32 	%p1, %r1, %r2;
	@%p1 bra 	$L__BB0_2;
	cvta.to.global.u64 	%rd3, %rd1;
	cvta.to.global.u64 	%rd4, %rd2;
	mul.wide.s32 	%rd5, %r1, 4;
	add.s64 	%rd6, %rd3, %rd5;
	ld.global.f32 	%f1, [%rd6];
	max.f32 	%f2, %f1, 0f00000000;
	add.s64 	%rd7, %rd4, %rd5;
	st.global.f32 	[%rd7], %f2;
$L__BB0_2:
	ret;

}


// ===== COMPILED SASS (sm_100) =====

	.target	sm_100

	.elftype	@"ET_EXEC"


//--------------------- .note.nv.tkinfo           --------------------------
	.section	.note.nv.tkinfo,"",@"SHT_NOTE"
	.sectionflags	@"SHF_NOTE_NV_TKINFO"
	.tkinfo
        /*0018*/ 	.word	0x00000002
        /*0030*/ 	.string	""
        /*0030*/ 	.string	"ptxas"
        /*0030*/ 	.string	"Cuda compilation tools, release 13.0, V13.0.88"
        /*0030*/ 	.string	"Build cuda_13.0.r13.0/compiler.36424714_0"
        /*0030*/ 	.string	"-arch sm_100 -m 64 "



//--------------------- .note.nv.cuinfo           --------------------------
	.section	.note.nv.cuinfo,"",@"SHT_NOTE"
	.sectionflags	@"SHF_NOTE_NV_CUINFO"
        /*0018*/ 	.short	0x0002
        /*001a*/ 	.short	0x0064
        /*001c*/ 	.short	0x0082
	.zero		2


//--------------------- .nv.info                  --------------------------
	.section	.nv.info,"",@"SHT_CUDA_INFO"
	.align	4


	//----- nvinfo : EIATTR_REGCOUNT
	.align		4
        /*0000*/ 	.byte	0x04, 0x2f
        /*0002*/ 	.short	(.L_1 - .L_0)
	.align		4
.L_0:
        /*0004*/ 	.word	index@(_Z10reluKernelPfS_i)
        /*0008*/ 	.word	0x0000000a


	//----- nvinfo : EIATTR_FRAME_SIZE
	.align		4
.L_1:
        /*000c*/ 	.byte	0x04, 0x11
        /*000e*/ 	.short	(.L_3 - .L_2)
	.align		4
.L_2:
        /*0010*/ 	.word	index@(_Z10reluKernelPfS_i)
        /*0014*/ 	.word	0x00000000


	//----- nvinfo : EIATTR_MIN_STACK_SIZE
	.align		4
.L_3:
        /*0018*/ 	.byte	0x04, 0x12
        /*001a*/ 	.short	(.L_5 - .L_4)
	.align		4
.L_4:
        /*001c*/ 	.word	index@(_Z10reluKernelPfS_i)
        /*0020*/ 	.word	0x00000000
.L_5:


//--------------------- .nv.compat                --------------------------
	.section	.nv.compat,"",@"SHT_CUDA_COMPAT_INFO"
	.align	4
        /*0000*/ 	.byte	0x02, 0x09, 0x00, 0x00, 0x02, 0x02, 0x01, 0x00, 0x02, 0x05, 0x05, 0x00, 0x03, 0x07, 0x01, 0x01
        /*0010*/ 	.byte	0x02, 0x03, 0x00, 0x00, 0x02, 0x06, 0x01, 0x00, 0x04, 0x0b, 0x08, 0x00, 0x09, 0x00, 0x00, 0x00
        /*0020*/ 	.byte	0x00, 0x00, 0x00, 0x00


//--------------------- .nv.info._Z10reluKernelPfS_i --------------------------
	.section	.nv.info._Z10reluKernelPfS_i,"",@"SHT_CUDA_INFO"
	.sectionflags	@""
	.align	4


	//----- nvinfo : EIATTR_CUDA_API_VERSION
	.align		4
        /*0000*/ 	.byte	0x04, 0x37
        /*0002*/ 	.short	(.L_7 - .L_6)
.L_6:
        /*0004*/ 	.word	0x00000082


	//----- nvinfo : EIATTR_KPARAM_INFO
	.align		4
.L_7:
        /*0008*/ 	.byte	0x04, 0x17
        /*000a*/ 	.short	(.L_9 - .L_8)
.L_8:
        /*000c*/ 	.word	0x00000000
        /*0010*/ 	.short	0x0002
        /*0012*/ 	.short	0x0010
        /*0014*/ 	.byte	0x00, 0xf0, 0x11, 0x00


	//----- nvinfo : EIATTR_KPARAM_INFO
	.align		4
.L_9:
        /*0018*/ 	.byte	0x04, 0x17
        /*001a*/ 	.short	(.L_11 - .L_10)
.L_10:
        /*001c*/ 	.word	0x00000000
        /*0020*/ 	.short	0x0001
        /*0022*/ 	.short	0x0008
        /*0024*/ 	.byte	0x00, 0xf5, 0x21, 0x00


	//----- nvinfo : EIATTR_KPARAM_INFO
	.align		4
.L_11:
        /*0028*/ 	.byte	0x04, 0x17
        /*002a*/ 	.short	(.L_13 - .L_12)
.L_12:
        /*002c*/ 	.word	0x00000000
        /*0030*/ 	.short	0x0000
        /*0032*/ 	.short	0x0000
        /*0034*/ 	.byte	0x00, 0xf5, 0x21, 0x00


	//----- nvinfo : EIATTR_SPARSE_MMA_MASK
	.align		4
.L_13:
        /*0038*/ 	.byte	0x03, 0x50
        /*003a*/ 	.short	0x0000


	//----- nvinfo : EIATTR_MAXREG_COUNT
	.align		4
        /*003c*/ 	.byte	0x03, 0x1b
        /*003e*/ 	.short	0x00ff


	//----- nvinfo : EIATTR_MERCURY_ISA_VERSION
	.align		4
        /*0040*/ 	.byte	0x03, 0x5f
        /*0042*/ 	.short	0x0101


	//----- nvinfo : EIATTR_VRC_CTA_INIT_COUNT
	.align		4
        /*0044*/ 	.byte	0x02, 0x4a
	.zero		1
	.zero		1


	//----- nvinfo : EIATTR_EXIT_INSTR_OFFSETS
	.align		4
        /*0048*/ 	.byte	0x04, 0x1c
        /*004a*/ 	.short	(.L_15 - .L_14)


	//   ....[0]....
.L_14:
        /*004c*/ 	.word	0x00000070


	//   ....[1]....
        /*0050*/ 	.word	0x00000100


	//----- nvinfo : EIATTR_CBANK_PARAM_SIZE
	.align		4
.L_15:
        /*0054*/ 	.byte	0x03, 0x19
        /*0056*/ 	.short	0x0014


	//----- nvinfo : EIATTR_PARAM_CBANK
	.align		4
        /*0058*/ 	.byte	0x04, 0x0a
        /*005a*/ 	.short	(.L_17 - .L_16)
	.align		4
.L_16:
        /*005c*/ 	.word	index@(.nv.constant0._Z10reluKernelPfS_i)
        /*0060*/ 	.short	0x0380
        /*0062*/ 	.short	0x0014


	//----- nvinfo : EIATTR_SW_WAR
	.align		4
.L_17:
        /*0064*/ 	.byte	0x04, 0x36
        /*0066*/ 	.short	(.L_19 - .L_18)
.L_18:
        /*0068*/ 	.word	0x00000008
.L_19:


//--------------------- .nv.callgraph             --------------------------
	.section	.nv.callgraph,"",@"SHT_CUDA_CALLGRAPH"
	.align	4
	.sectionentsize	8
	.align		4
        /*0000*/ 	.word	0x00000000
	.align		4
        /*0004*/ 	.word	0xffffffff
	.align		4
        /*0008*/ 	.word	0x00000000
	.align		4
        /*000c*/ 	.word	0xfffffffe
	.align		4
        /*0010*/ 	.word	0x00000000
	.align		4
        /*0014*/ 	.word	0xfffffffd
	.align		4
        /*0018*/ 	.word	0x00000000
	.align		4
        /*001c*/ 	.word	0xfffffffc


//--------------------- .text._Z10reluKernelPfS_i --------------------------
	.section	.text._Z10reluKernelPfS_i,"ax",@progbits
	.align	128
        .global         _Z10reluKernelPfS_i
        .type           _Z10reluKernelPfS_i,@function
        .size           _Z10reluKernelPfS_i,(.L_x_1 - _Z10reluKernelPfS_i)
        .other          _Z10reluKernelPfS_i,@"STO_CUDA_ENTRY STV_DEFAULT"
_Z10reluKernelPfS_i:
.text._Z10reluKernelPfS_i:
[----:B------:R-:W-:Y:S01]  /*0000*/  LDC R1, c[0x0][0x37c] ;  /* 0x0000df00ff017b82 */ /* 0x000fe20000000800 */
[----:B------:R-:W0:Y:S01]  /*0010*/  S2R R7, SR_CTAID.X ;  /* 0x0000000000077919 */ /* 0x000e220000002500 */
[----:B------:R-:W0:Y:S01]  /*0020*/  LDCU UR4, c[0x0][0x360] ;  /* 0x00006c00ff0477ac */ /* 0x000e220008000800 */
[----:B------:R-:W0:Y:S01]  /*0030*/  S2R R0, SR_TID.X ;  /* 0x0000000000007919 */ /* 0x000e220000002100 */
[----:B------:R-:W1:Y:S01]  /*0040*/  LDCU UR5, c[0x0][0x390] ;  /* 0x00007200ff0577ac */ /* 0x000e620008000800 */
[----:B0-----:R-:W-:-:S05]  /*0050*/  IMAD R7, R7, UR4, R0 ;  /* 0x0000000407077c24 */ /* 0x001fca000f8e0200 */
[----:B-1----:R-:W-:-:S13]  /*0060*/  ISETP.GE.AND P0, PT, R7, UR5, PT ;  /* 0x0000000507007c0c */ /* 0x002fda000bf06270 */
[----:B------:R-:W-:Y:S05]  /*0070*/  @P0 EXIT ;  /* 0x000000000000094d */ /* 0x000fea0003800000 */
[----:B------:R-:W0:Y:S01]  /*0080*/  LDC.64 R2, c[0x0][0x380] ;  /* 0x0000e000ff027b82 */ /* 0x000e220000000a00 */
[----:B------:R-:W1:Y:S07]  /*0090*/  LDCU.64 UR4, c[0x0][0x358] ;  /* 0x00006b00ff0477ac */ /* 0x000e6e0008000a00 */
[----:B------:R-:W2:Y:S01]  /*00a0*/  LDC.64 R4, c[0x0][0x388] ;  /* 0x0000e200ff047b82 */ /* 0x000ea20000000a00 */
[----:B0-----:R-:W-:-:S06]  /*00b0*/  IMAD.WIDE R2, R7, 0x4, R2 ;  /* 0x0000000407027825 */ /* 0x001fcc00078e0202 */
[----:B-1----:R-:W3:Y:S01]  /*00c0*/  LDG.E R2, desc[UR4][R2.64] ;  /* 0x0000000402027981 */ /* 0x002ee2000c1e1900 */
[----:B--2---:R-:W-:Y:S01]  /*00d0*/  IMAD.WIDE R4, R7, 0x4, R4 ;  /* 0x0000000407047825 */ /* 0x004fe200078e0204 */
[----:B---3--:R-:W-:-:S05]  /*00e0*/  FMNMX R7, RZ, R2, !PT ;  /* 0x00000002ff077209 */ /* 0x008fca0007800000 */
[----:B------:R-:W-:Y:S01]  /*00f0*/  STG.E desc[UR4][R4.64], R7 ;  /* 0x0000000704007986 */ /* 0x000fe2000c101904 */
[----:B------:R-:W-:Y:S05]  /*0100*/  EXIT ;  /* 0x000000000000794d */ /* 0x000fea0003800000 */
.L_x_0:
[----:B------:R-:W-:-:S00]  /*0110*/  BRA `(.L_x_0) ;  /* 0xfffffffc00fc7947 */ /* 0x000fc0000383ffff */
[----:B------:R-:W-:-:S00]  /*0120*/  NOP ;  /* 0x0000000000007918 */ /* 0x000fc00000000000 */
        /* <DEDUP_REMOVED lines=13> */
.L_x_1:


//--------------------- .nv.shared.reserved.0     --------------------------
	.section	.nv.shared.reserved.0,"aw",@nobits
	.weak		__nv_reservedSMEM_offset_0_alias
	.size		__nv_reservedSMEM_offset_0_alias, 0, 64
	.other		__nv_reservedSMEM_offset_0_alias,@"STO_CUDA_RESERVED_SHARED STV_DEFAULT"
__nv_reservedSMEM_offset_0_alias:
	.zero		0
	.zero		64


//--------------------- .nv.constant0._Z10reluKernelPfS_i --------------------------
	.section	.nv.constant0._Z10reluKernelPfS_i,"a",@progbits
	.sectionflags	@""
	.align	4
.nv.constant0._Z10reluKernelPfS_i:
	.zero		916


//--------------------- SYMBOLS --------------------------

	.type		.nv.reservedSmem.offset0,@object
	.size		.nv.reservedSmem.offset0,0x4
